//
// Generated by NVIDIA NVVM Compiler
//
// Compiler Build ID: CL-36424714
// Cuda compilation tools, release 13.0, V13.0.88
// Based on NVVM 20.0.0
//

.version 9.0
.target sm_100
.address_size 64

	// .globl	default_function_kernel

.visible .entry default_function_kernel(
	.param .u64 .ptr .align 1 default_function_kernel_param_0,
	.param .u64 .ptr .align 1 default_function_kernel_param_1
)
.maxntid 30
{
	.reg .pred 	%p<3>;
	.reg .b16 	%rs<9>;
	.reg .b32 	%r<42>;
	.reg .b32 	%f<2>;
	.reg .b64 	%rd<9>;

	ld.param.u64 	%rd1, [default_function_kernel_param_0];
	ld.param.u64 	%rd2, [default_function_kernel_param_1];
	cvta.to.global.u64 	%rd3, %rd1;
	cvta.to.global.u64 	%rd4, %rd2;
	mov.u32 	%r1, %ctaid.x;
	mov.u32 	%r2, %tid.x;
	cvt.u16.u32 	%rs1, %r2;
	mul.lo.s16 	%rs2, %rs1, 26;
	shr.u16 	%rs3, %rs2, 8;
	cvt.u32.u16 	%r3, %rs3;
	mad.lo.s32 	%r4, %r1, 3, %r3;
	shr.u32 	%r5, %r4, 1;
	mul.hi.u32 	%r6, %r5, 1808407283;
	shr.u32 	%r7, %r6, 3;
	mul.lo.s32 	%r8, %r7, 38;
	sub.s32 	%r9, %r4, %r8;
	setp.gt.u32 	%p1, %r9, 18;
	selp.b32 	%r10, 13680, 0, %p1;
	mad.lo.s32 	%r11, %r1, 30, %r2;
	shr.u32 	%r12, %r11, 1;
	mul.hi.u32 	%r13, %r12, 1808407283;
	shr.u32 	%r14, %r13, 3;
	mul.lo.s32 	%r15, %r14, 38;
	sub.s32 	%r16, %r11, %r15;
	setp.gt.u32 	%p2, %r16, 18;
	selp.b32 	%r17, 6840, 0, %p2;
	shr.u32 	%r18, %r2, 1;
	mad.lo.s32 	%r19, %r1, 15, %r18;
	mul.hi.u32 	%r20, %r19, 1491936009;
	sub.s32 	%r21, %r19, %r20;
	shr.u32 	%r22, %r21, 1;
	add.s32 	%r23, %r22, %r20;
	shr.u32 	%r24, %r23, 6;
	mul.lo.s32 	%r25, %r24, 95;
	sub.s32 	%r26, %r19, %r25;
	cvt.u16.u32 	%rs4, %r26;
	mul.lo.s16 	%rs5, %rs4, 27;
	shr.u16 	%rs6, %rs5, 9;
	mul.lo.s16 	%rs7, %rs6, 19;
	sub.s16 	%rs8, %rs4, %rs7;
	cvt.u32.u16 	%r27, %rs8;
	and.b32  	%r28, %r27, 255;
	mad.lo.s32 	%r29, %r1, -19, %r11;
	mul.hi.u32 	%r30, %r29, -1356305461;
	sub.s32 	%r31, %r29, %r30;
	shr.u32 	%r32, %r31, 1;
	add.s32 	%r33, %r32, %r30;
	shr.u32 	%r34, %r33, 4;
	mul.lo.s32 	%r35, %r34, 19;
	sub.s32 	%r36, %r29, %r35;
	add.s32 	%r37, %r36, %r26;
	add.s32 	%r38, %r37, %r17;
	sub.s32 	%r39, %r38, %r28;
	mad.lo.s32 	%r40, %r7, 95, %r39;
	add.s32 	%r41, %r40, %r10;
	mul.wide.u32 	%rd5, %r41, 4;
	add.s64 	%rd6, %rd4, %rd5;
	ld.global.nc.f32 	%f1, [%rd6];
	mul.wide.u32 	%rd7, %r11, 4;
	add.s64 	%rd8, %rd3, %rd7;
	st.global.f32 	[%rd8], %f1;
	ret;

}


// ===== COMPILED SASS (sm_100) =====

	.target	sm_100

	.elftype	@"ET_EXEC"


//--------------------- .note.nv.tkinfo           --------------------------
	.section	.note.nv.tkinfo,"",@"SHT_NOTE"
	.sectionflags	@"SHF_NOTE_NV_TKINFO"
	.tkinfo
        /*0018*/ 	.word	0x00000002
        /*0030*/ 	.string	""
        /*0030*/ 	.string	"ptxas"
        /*0030*/ 	.string	"Cuda compilation tools, release 13.0, V13.0.88"
        /*0030*/ 	.string	"Build cuda_13.0.r13.0/compiler.36424714_0"
        /*0030*/ 	.string	"-arch sm_100 -m 64 "



//--------------------- .note.nv.cuinfo           --------------------------
	.section	.note.nv.cuinfo,"",@"SHT_NOTE"
	.sectionflags	@"SHF_NOTE_NV_CUINFO"
        /*0018*/ 	.short	0x0002
        /*001a*/ 	.short	0x0064
        /*001c*/ 	.short	0x0082
	.zero		2


//--------------------- .nv.info                  --------------------------
	.section	.nv.info,"",@"SHT_CUDA_INFO"
	.align	4


	//----- nvinfo : EIATTR_REGCOUNT
	.align		4
        /*0000*/ 	.byte	0x04, 0x2f
        /*0002*/ 	.short	(.L_1 - .L_0)
	.align		4
.L_0:
        /*0004*/ 	.word	index@(default_function_kernel)
        /*0008*/ 	.word	0x0000000e


	//----- nvinfo : EIATTR_FRAME_SIZE
	.align		4
.L_1:
        /*000c*/ 	.byte	0x04, 0x11
        /*000e*/ 	.short	(.L_3 - .L_2)
	.align		4
.L_2:
        /*0010*/ 	.word	index@(default_function_kernel)
        /*0014*/ 	.word	0x00000000


	//----- nvinfo : EIATTR_MIN_STACK_SIZE
	.align		4
.L_3:
        /*0018*/ 	.byte	0x04, 0x12
        /*001a*/ 	.short	(.L_5 - .L_4)
	.align		4
.L_4:
        /*001c*/ 	.word	index@(default_function_kernel)
        /*0020*/ 	.word	0x00000000
.L_5:


//--------------------- .nv.compat                --------------------------
	.section	.nv.compat,"",@"SHT_CUDA_COMPAT_INFO"
	.align	4
        /*0000*/ 	.byte	0x02, 0x09, 0x00, 0x00, 0x02, 0x02, 0x01, 0x00, 0x02, 0x05, 0x05, 0x00, 0x03, 0x07, 0x01, 0x01
        /*0010*/ 	.byte	0x02, 0x03, 0x00, 0x00, 0x02, 0x06, 0x01, 0x00, 0x04, 0x0b, 0x08, 0x00, 0x09, 0x00, 0x00, 0x00
        /*0020*/ 	.byte	0x00, 0x00, 0x00, 0x00


//--------------------- .nv.info.default_function_kernel --------------------------
	.section	.nv.info.default_function_kernel,"",@"SHT_CUDA_INFO"
	.sectionflags	@""
	.align	4


	//----- nvinfo : EIATTR_CUDA_API_VERSION
	.align		4
        /*0000*/ 	.byte	0x04, 0x37
        /*0002*/ 	.short	(.L_7 - .L_6)
.L_6:
        /*0004*/ 	.word	0x00000082


	//----- nvinfo : EIATTR_KPARAM_INFO
	.align		4
.L_7:
        /*0008*/ 	.byte	0x04, 0x17
        /*000a*/ 	.short	(.L_9 - .L_8)
.L_8:
        /*000c*/ 	.word	0x00000000
        /*0010*/ 	.short	0x0001
        /*0012*/ 	.short	0x0008
        /*0014*/ 	.byte	0x00, 0xf5, 0x21, 0x00


	//----- nvinfo : EIATTR_KPARAM_INFO
	.align		4
.L_9:
        /*0018*/ 	.byte	0x04, 0x17
        /*001a*/ 	.short	(.L_11 - .L_10)
.L_10:
        /*001c*/ 	.word	0x00000000
        /*0020*/ 	.short	0x0000
        /*0022*/ 	.short	0x0000
        /*0024*/ 	.byte	0x00, 0xf5, 0x21, 0x00


	//----- nvinfo : EIATTR_SPARSE_MMA_MASK
	.align		4
.L_11:
        /*0028*/ 	.byte	0x03, 0x50
        /*002a*/ 	.short	0x0000


	//----- nvinfo : EIATTR_MAXREG_COUNT
	.align		4
        /*002c*/ 	.byte	0x03, 0x1b
        /*002e*/ 	.short	0x00ff


	//----- nvinfo : EIATTR_MERCURY_ISA_VERSION
	.align		4
        /*0030*/ 	.byte	0x03, 0x5f
        /*0032*/ 	.short	0x0101


	//----- nvinfo : EIATTR_VRC_CTA_INIT_COUNT
	.align		4
        /*0034*/ 	.byte	0x02, 0x4a
	.zero		1
	.zero		1


	//----- nvinfo : EIATTR_EXIT_INSTR_OFFSETS
	.align		4
        /*0038*/ 	.byte	0x04, 0x1c
        /*003a*/ 	.short	(.L_13 - .L_12)


	//   ....[0]....
.L_12:
        /*003c*/ 	.word	0x000003a0


	//----- nvinfo : EIATTR_MAX_THREADS
	.align		4
.L_13:
        /*0040*/ 	.byte	0x04, 0x05
        /*0042*/ 	.short	(.L_15 - .L_14)
.L_14:
        /*0044*/ 	.word	0x0000001e
        /*0048*/ 	.word	0x00000001
        /*004c*/ 	.word	0x00000001


	//----- nvinfo : EIATTR_CBANK_PARAM_SIZE
	.align		4
.L_15:
        /*0050*/ 	.byte	0x03, 0x19
        /*0052*/ 	.short	0x0010


	//----- nvinfo : EIATTR_PARAM_CBANK
	.align		4
        /*0054*/ 	.byte	0x04, 0x0a
        /*0056*/ 	.short	(.L_17 - .L_16)
	.align		4
.L_16:
        /*0058*/ 	.word	index@(.nv.constant0.default_function_kernel)
        /*005c*/ 	.short	0x0380
        /*005e*/ 	.short	0x0010


	//----- nvinfo : EIATTR_SW_WAR
	.align		4
.L_17:
        /*0060*/ 	.byte	0x04, 0x36
        /*0062*/ 	.short	(.L_19 - .L_18)
.L_18:
        /*0064*/ 	.word	0x00000008
.L_19:


//--------------------- .nv.callgraph             --------------------------
	.section	.nv.callgraph,"",@"SHT_CUDA_CALLGRAPH"
	.align	4
	.sectionentsize	8
	.align		4
        /*0000*/ 	.word	0x00000000
	.align		4
        /*0004*/ 	.word	0xffffffff
	.align		4
        /*0008*/ 	.word	0x00000000
	.align		4
        /*000c*/ 	.word	0xfffffffe
	.align		4
        /*0010*/ 	.word	0x00000000
	.align		4
        /*0014*/ 	.word	0xfffffffd
	.align		4
        /*0018*/ 	.word	0x00000000
	.align		4
        /*001c*/ 	.word	0xfffffffc


//--------------------- .text.default_function_kernel --------------------------
	.section	.text.default_function_kernel,"ax",@progbits
	.align	128
        .global         default_function_kernel
        .type           default_function_kernel,@function
        .size           default_function_kernel,(.L_x_1 - default_function_kernel)
        .other          default_function_kernel,@"STO_CUDA_ENTRY STV_DEFAULT"
default_function_kernel:
.text.default_function_kernel:
[----:B------:R-:W-:Y:S01]  /*0000*/  LDC R1, c[0x0][0x37c] ;  /* 0x0000df00ff017b82 */ /* 0x000fe20000000800 */
[----:B------:R-:W0:Y:S01]  /*0010*/  S2R R4, SR_TID.X ;  /* 0x0000000000047919 */ /* 0x000e220000002100 */
[----:B------:R-:W1:Y:S01]  /*0020*/  LDCU.64 UR4, c[0x0][0x358] ;  /* 0x00006b00ff0477ac */ /* 0x000e620008000a00 */
[----:B------:R-:W2:Y:S01]  /*0030*/  S2R R11, SR_CTAID.X ;  /* 0x00000000000b7919 */ /* 0x000ea20000002500 */
[--C-:B0-----:R-:W-:Y:S01]  /*0040*/  SHF.R.U32.HI R0, RZ, 0x1, R4.reuse ;  /* 0x00000001ff007819 */ /* 0x101fe20000011604 */
[----:B--2---:R-:W-:-:S04]  /*0050*/  IMAD R7, R11, 0x1e, R4 ;  /* 0x0000001e0b077824 */ /* 0x004fc800078e0204 */
[C---:B------:R-:W-:Y:S02]  /*0060*/  IMAD R0, R11.reuse, 0xf, R0 ;  /* 0x0000000f0b007824 */ /* 0x040fe400078e0200 */
[----:B------:R-:W-:Y:S02]  /*0070*/  IMAD R5, R11, -0x13, R7 ;  /* 0xffffffed0b057824 */ /* 0x000fe400078e0207 */
[----:B------:R-:W-:-:S04]  /*0080*/  IMAD.HI.U32 R3, R0, 0x58ed2309, RZ ;  /* 0x58ed230900037827 */ /* 0x000fc800078e00ff */
[----:B------:R-:W-:Y:S02]  /*0090*/  IMAD.IADD R2, R0, 0x1, -R3 ;  /* 0x0000000100027824 */ /* 0x000fe400078e0a03 */
[----:B------:R-:W-:-:S03]  /*00a0*/  IMAD.HI.U32 R6, R5, -0x50d79435, RZ ;  /* 0xaf286bcb05067827 */ /* 0x000fc600078e00ff */
[----:B------:R-:W-:Y:S02]  /*00b0*/  LEA.HI R2, R2, R3, RZ, 0x1f ;  /* 0x0000000302027211 */ /* 0x000fe400078ff8ff */
[-C--:B------:R-:W-:Y:S02]  /*00c0*/  IADD3 R9, PT, PT, R5, -R6.reuse, RZ ;  /* 0x8000000605097210 */ /* 0x080fe40007ffe0ff */
[----:B------:R-:W-:Y:S02]  /*00d0*/  SHF.R.U32.HI R3, RZ, 0x6, R2 ;  /* 0x00000006ff037819 */ /* 0x000fe40000011602 */
[----:B------:R-:W-:-:S03]  /*00e0*/  LEA.HI R9, R9, R6, RZ, 0x1f ;  /* 0x0000000609097211 */ /* 0x000fc600078ff8ff */
[----:B------:R-:W-:Y:S01]  /*00f0*/  IMAD R3, R3, -0x5f, R0 ;  /* 0xffffffa103037824 */ /* 0x000fe200078e0200 */
[----:B------:R-:W-:-:S04]  /*0100*/  PRMT R0, R4, 0x9910, RZ ;  /* 0x0000991004007816 */ /* 0x000fc800000000ff */
[----:B------:R-:W-:Y:S01]  /*0110*/  PRMT R2, R3, 0x9910, RZ ;  /* 0x0000991003027816 */ /* 0x000fe200000000ff */
[----:B------:R-:W-:-:S04]  /*0120*/  IMAD R0, R0, 0x1a, RZ ;  /* 0x0000001a00007824 */ /* 0x000fc800078e02ff */
[----:B------:R-:W-:Y:S01]  /*0130*/  IMAD.MOV.U32 R4, RZ, RZ, R2 ;  /* 0x000000ffff047224 */ /* 0x000fe200078e0002 */
[----:B------:R-:W-:Y:S02]  /*0140*/  SHF.R.U32.HI R2, RZ, 0x1, R7 ;  /* 0x00000001ff027819 */ /* 0x000fe40000011607 */
[----:B------:R-:W-:Y:S01]  /*0150*/  LOP3.LUT R0, R0, 0xffff, RZ, 0xc0, !PT ;  /* 0x0000ffff00007812 */ /* 0x000fe200078ec0ff */
[----:B------:R-:W-:Y:S02]  /*0160*/  IMAD R4, R4, 0x1b, RZ ;  /* 0x0000001b04047824 */ /* 0x000fe400078e02ff */
[----:B------:R-:W-:Y:S01]  /*0170*/  IMAD.HI.U32 R2, R2, 0x6bca1af3, RZ ;  /* 0x6bca1af302027827 */ /* 0x000fe200078e00ff */
[----:B------:R-:W-:Y:S02]  /*0180*/  SHF.R.U32.HI R0, RZ, 0x8, R0 ;  /* 0x00000008ff007819 */ /* 0x000fe40000011600 */
[----:B------:R-:W-:Y:S02]  /*0190*/  LOP3.LUT R4, R4, 0xffff, RZ, 0xc0, !PT ;  /* 0x0000ffff04047812 */ /* 0x000fe400078ec0ff */
[----:B------:R-:W-:-:S02]  /*01a0*/  SHF.R.U32.HI R2, RZ, 0x3, R2 ;  /* 0x00000003ff027819 */ /* 0x000fc40000011602 */
[----:B------:R-:W-:Y:S02]  /*01b0*/  SHF.R.U32.HI R4, RZ, 0x9, R4 ;  /* 0x00000009ff047819 */ /* 0x000fe40000011604 */
[----:B------:R-:W-:Y:S01]  /*01c0*/  LOP3.LUT R0, R0, 0xffff, RZ, 0xc0, !PT ;  /* 0x0000ffff00007812 */ /* 0x000fe200078ec0ff */
[----:B------:R-:W-:Y:S01]  /*01d0*/  IMAD R2, R2, -0x26, R7 ;  /* 0xffffffda02027824 */ /* 0x000fe200078e0207 */
[----:B------:R-:W-:Y:S02]  /*01e0*/  PRMT R8, R4, 0x9910, RZ ;  /* 0x0000991004087816 */ /* 0x000fe400000000ff */
[----:B------:R-:W-:Y:S01]  /*01f0*/  SHF.R.U32.HI R4, RZ, 0x4, R9 ;  /* 0x00000004ff047819 */ /* 0x000fe20000011609 */
[----:B------:R-:W-:Y:S01]  /*0200*/  IMAD R0, R11, 0x3, R0 ;  /* 0x000000030b007824 */ /* 0x000fe200078e0200 */
[----:B------:R-:W-:-:S03]  /*0210*/  ISETP.GT.U32.AND P0, PT, R2, 0x12, PT ;  /* 0x000000120200780c */ /* 0x000fc60003f04070 */
[----:B------:R-:W-:Y:S01]  /*0220*/  IMAD R6, R4, -0x13, R5 ;  /* 0xffffffed04067824 */ /* 0x000fe200078e0205 */
[----:B------:R-:W-:Y:S01]  /*0230*/  SHF.R.U32.HI R2, RZ, 0x1, R0 ;  /* 0x00000001ff027819 */ /* 0x000fe20000011600 */
[----:B------:R-:W-:Y:S02]  /*0240*/  IMAD R4, R8, 0x13, RZ ;  /* 0x0000001308047824 */ /* 0x000fe400078e02ff */
[----:B------:R-:W-:Y:S02]  /*0250*/  IMAD.IADD R6, R3, 0x1, R6 ;  /* 0x0000000103067824 */ /* 0x000fe400078e0206 */
[----:B------:R-:W-:Y:S01]  /*0260*/  IMAD.HI.U32 R2, R2, 0x6bca1af3, RZ ;  /* 0x6bca1af302027827 */ /* 0x000fe200078e00ff */
[----:B------:R-:W-:-:S03]  /*0270*/  IADD3 R4, PT, PT, RZ, -R4, RZ ;  /* 0x80000004ff047210 */ /* 0x000fc60007ffe0ff */
[----:B------:R-:W-:Y:S01]  /*0280*/  VIADD R9, R6, 0x1ab8 ;  /* 0x00001ab806097836 */ /* 0x000fe20000000000 */
[----:B------:R-:W-:Y:S01]  /*0290*/  PRMT R4, R4, 0x7710, RZ ;  /* 0x0000771004047816 */ /* 0x000fe200000000ff */
[----:B------:R-:W-:Y:S01]  /*02a0*/  @!P0 IMAD.MOV R9, RZ, RZ, R6 ;  /* 0x000000ffff098224 */ /* 0x000fe200078e0206 */
[----:B------:R-:W-:Y:S02]  /*02b0*/  SHF.R.U32.HI R5, RZ, 0x3, R2 ;  /* 0x00000003ff057819 */ /* 0x000fe40000011602 */
[----:B------:R-:W-:Y:S02]  /*02c0*/  IADD3 R4, PT, PT, R3, R4, RZ ;  /* 0x0000000403047210 */ /* 0x000fe40007ffe0ff */
[----:B------:R-:W0:Y:S01]  /*02d0*/  LDC.64 R2, c[0x0][0x388] ;  /* 0x0000e200ff027b82 */ /* 0x000e220000000a00 */
[----:B------:R-:W-:Y:S01]  /*02e0*/  IMAD R0, R5, -0x26, R0 ;  /* 0xffffffda05007824 */ /* 0x000fe200078e0200 */
[----:B------:R-:W-:-:S04]  /*02f0*/  LOP3.LUT R4, R4, 0xff, RZ, 0xc0, !PT ;  /* 0x000000ff04047812 */ /* 0x000fc800078ec0ff */
[----:B------:R-:W-:Y:S02]  /*0300*/  ISETP.GT.U32.AND P0, PT, R0, 0x12, PT ;  /* 0x000000120000780c */ /* 0x000fe40003f04070 */
[----:B------:R-:W-:-:S05]  /*0310*/  IADD3 R4, PT, PT, -R4, R9, RZ ;  /* 0x0000000904047210 */ /* 0x000fca0007ffe1ff */
[----:B------:R-:W-:-:S04]  /*0320*/  IMAD R4, R5, 0x5f, R4 ;  /* 0x0000005f05047824 */ /* 0x000fc800078e0204 */
[C---:B------:R-:W-:Y:S02]  /*0330*/  VIADD R5, R4.reuse, 0x3570 ;  /* 0x0000357004057836 */ /* 0x040fe40000000000 */
[----:B------:R-:W-:-:S05]  /*0340*/  @!P0 IADD3 R5, PT, PT, R4, RZ, RZ ;  /* 0x000000ff04058210 */ /* 0x000fca0007ffe0ff */
[----:B0-----:R-:W-:Y:S02]  /*0350*/  IMAD.WIDE.U32 R2, R5, 0x4, R2 ;  /* 0x0000000405027825 */ /* 0x001fe400078e0002 */
[----:B------:R-:W0:Y:S04]  /*0360*/  LDC.64 R4, c[0x0][0x380] ;  /* 0x0000e000ff047b82 */ /* 0x000e280000000a00 */
[----:B-1----:R-:W2:Y:S01]  /*0370*/  LDG.E.CONSTANT R3, desc[UR4][R2.64] ;  /* 0x0000000402037981 */ /* 0x002ea2000c1e9900 */
[----:B0-----:R-:W-:-:S05]  /*0380*/  IMAD.WIDE.U32 R4, R7, 0x4, R4 ;  /* 0x0000000407047825 */ /* 0x001fca00078e0004 */
[----:B--2---:R-:W-:Y:S01]  /*0390*/  STG.E desc[UR4][R4.64], R3 ;  /* 0x0000000304007986 */ /* 0x004fe2000c101904 */
[----:B------:R-:W-:Y:S05]  /*03a0*/  EXIT ;  /* 0x000000000000794d */ /* 0x000fea0003800000 */
.L_x_0:
[----:B------:R-:W-:-:S00]  /*03b0*/  BRA `(.L_x_0) ;  /* 0xfffffffc00fc7947 */ /* 0x000fc0000383ffff */
[----:B------:R-:W-:-:S00]  /*03c0*/  NOP ;  /* 0x0000000000007918 */ /* 0x000fc00000000000 */
        /* <DEDUP_REMOVED lines=11> */
.L_x_1:


//--------------------- .nv.shared.reserved.0     --------------------------
	.section	.nv.shared.reserved.0,"aw",@nobits
	.weak		__nv_reservedSMEM_offset_0_alias
	.size		__nv_reservedSMEM_offset_0_alias, 0, 64
	.other		__nv_reservedSMEM_offset_0_alias,@"STO_CUDA_RESERVED_SHARED STV_DEFAULT"
__nv_reservedSMEM_offset_0_alias:
	.zero		0
	.zero		64


//--------------------- .nv.constant0.default_function_kernel --------------------------
	.section	.nv.constant0.default_function_kernel,"a",@progbits
	.sectionflags	@""
	.align	4
.nv.constant0.default_function_kernel:
	.zero		912


//--------------------- SYMBOLS --------------------------

	.type		.nv.reservedSmem.offset0,@object
	.size		.nv.reservedSmem.offset0,0x4
